//
// Generated by NVIDIA NVVM Compiler
//
// Compiler Build ID: CL-36424714
// Cuda compilation tools, release 13.0, V13.0.88
// Based on NVVM 20.0.0
//

.version 9.0
.target sm_100
.address_size 64

	// .globl	_Z8m_reducePfiS_
// _ZZ8m_reducePfiS_E6shareA has been demoted
.extern .shared .align 16 .b8 s_y[];
.extern .shared .align 16 .b8 tmp[];

.visible .entry _Z8m_reducePfiS_(
	.param .u64 .ptr .align 1 _Z8m_reducePfiS__param_0,
	.param .u32 _Z8m_reducePfiS__param_1,
	.param .u64 .ptr .align 1 _Z8m_reducePfiS__param_2
)
{
	.reg .pred 	%p<12>;
	.reg .b32 	%r<18>;
	.reg .b32 	%f<22>;
	.reg .b64 	%rd<9>;
	// demoted variable
	.shared .align 4 .b8 _ZZ8m_reducePfiS_E6shareA[1024];
	ld.param.u64 	%rd1, [_Z8m_reducePfiS__param_0];
	ld.param.u32 	%r3, [_Z8m_reducePfiS__param_1];
	ld.param.u64 	%rd2, [_Z8m_reducePfiS__param_2];
	mov.u32 	%r1, %tid.x;
	setp.ge.s32 	%p1, %r1, %r3;
	shl.b32 	%r4, %r1, 2;
	mov.u32 	%r5, _ZZ8m_reducePfiS_E6shareA;
	add.s32 	%r2, %r5, %r4;
	@%p1 bra 	$L__BB0_2;
	cvta.to.global.u64 	%rd3, %rd1;
	mul.wide.u32 	%rd4, %r1, 4;
	add.s64 	%rd5, %rd3, %rd4;
	ld.global.nc.f32 	%f2, [%rd5];
	st.shared.f32 	[%r2], %f2;
	bra.uni 	$L__BB0_3;
$L__BB0_2:
	mov.b32 	%r6, 0;
	st.shared.u32 	[%r2], %r6;
$L__BB0_3:
	bar.sync 	0;
	setp.gt.u32 	%p2, %r1, 127;
	@%p2 bra 	$L__BB0_5;
	ld.shared.f32 	%f3, [%r2+512];
	ld.shared.f32 	%f4, [%r2];
	add.f32 	%f5, %f3, %f4;
	st.shared.f32 	[%r2], %f5;
$L__BB0_5:
	bar.sync 	0;
	setp.gt.u32 	%p3, %r1, 63;
	@%p3 bra 	$L__BB0_7;
	ld.shared.f32 	%f6, [%r2+256];
	ld.shared.f32 	%f7, [%r2];
	add.f32 	%f8, %f6, %f7;
	st.shared.f32 	[%r2], %f8;
$L__BB0_7:
	bar.sync 	0;
	setp.gt.u32 	%p4, %r1, 31;
	@%p4 bra 	$L__BB0_9;
	ld.shared.f32 	%f9, [%r2+128];
	ld.shared.f32 	%f10, [%r2];
	add.f32 	%f11, %f9, %f10;
	st.shared.f32 	[%r2], %f11;
$L__BB0_9:
	setp.gt.u32 	%p5, %r1, 31;
	bar.sync 	0;
	@%p5 bra 	$L__BB0_12;
	ld.shared.f32 	%f12, [%r2];
	mov.b32 	%r7, %f12;
	shfl.sync.down.b32	%r8|%p6, %r7, 16, 31, -1;
	mov.b32 	%f13, %r8;
	add.f32 	%f14, %f12, %f13;
	mov.b32 	%r9, %f14;
	shfl.sync.down.b32	%r10|%p7, %r9, 8, 31, -1;
	mov.b32 	%f15, %r10;
	add.f32 	%f16, %f14, %f15;
	mov.b32 	%r11, %f16;
	shfl.sync.down.b32	%r12|%p8, %r11, 4, 31, -1;
	mov.b32 	%f17, %r12;
	add.f32 	%f18, %f16, %f17;
	mov.b32 	%r13, %f18;
	shfl.sync.down.b32	%r14|%p9, %r13, 2, 31, -1;
	mov.b32 	%f19, %r14;
	add.f32 	%f20, %f18, %f19;
	mov.b32 	%r15, %f20;
	shfl.sync.down.b32	%r16|%p10, %r15, 1, 31, -1;
	mov.b32 	%f21, %r16;
	add.f32 	%f1, %f20, %f21;
	setp.ne.s32 	%p11, %r1, 0;
	@%p11 bra 	$L__BB0_12;
	mov.u32 	%r17, %ctaid.x;
	cvta.to.global.u64 	%rd6, %rd2;
	mul.wide.u32 	%rd7, %r17, 4;
	add.s64 	%rd8, %rd6, %rd7;
	st.global.f32 	[%rd8], %f1;
$L__BB0_12:
	ret;

}
	// .globl	_Z9reduce_cpPfS_i
.visible .entry _Z9reduce_cpPfS_i(
	.param .u64 .ptr .align 1 _Z9reduce_cpPfS_i_param_0,
	.param .u64 .ptr .align 1 _Z9reduce_cpPfS_i_param_1,
	.param .u32 _Z9reduce_cpPfS_i_param_2
)
{
	.reg .pred 	%p<16>;
	.reg .b32 	%r<49>;
	.reg .b32 	%f<39>;
	.reg .b64 	%rd<15>;

	ld.param.u64 	%rd3, [_Z9reduce_cpPfS_i_param_0];
	ld.param.u64 	%rd2, [_Z9reduce_cpPfS_i_param_1];
	ld.param.u32 	%r18, [_Z9reduce_cpPfS_i_param_2];
	cvta.to.global.u64 	%rd1, %rd3;
	mov.u32 	%r1, %tid.x;
	mov.u32 	%r2, %ctaid.x;
	mov.u32 	%r48, %ntid.x;
	mov.u32 	%r19, %nctaid.x;
	mul.lo.s32 	%r4, %r48, %r19;
	mad.lo.s32 	%r46, %r2, %r48, %r1;
	setp.ge.s32 	%p1, %r46, %r18;
	mov.f32 	%f38, 0f00000000;
	@%p1 bra 	$L__BB1_7;
	add.s32 	%r20, %r46, %r4;
	max.s32 	%r21, %r18, %r20;
	setp.lt.s32 	%p2, %r20, %r18;
	selp.u32 	%r22, 1, 0, %p2;
	add.s32 	%r23, %r20, %r22;
	sub.s32 	%r24, %r21, %r23;
	div.u32 	%r25, %r24, %r4;
	add.s32 	%r6, %r25, %r22;
	and.b32  	%r26, %r6, 3;
	setp.eq.s32 	%p3, %r26, 3;
	mov.f32 	%f38, 0f00000000;
	@%p3 bra 	$L__BB1_4;
	add.s32 	%r27, %r6, 1;
	and.b32  	%r28, %r27, 3;
	neg.s32 	%r44, %r28;
	mov.f32 	%f38, 0f00000000;
$L__BB1_3:
	.pragma "nounroll";
	mul.wide.s32 	%rd4, %r46, 4;
	add.s64 	%rd5, %rd1, %rd4;
	ld.global.nc.f32 	%f13, [%rd5];
	add.f32 	%f38, %f38, %f13;
	add.s32 	%r46, %r46, %r4;
	add.s32 	%r44, %r44, 1;
	setp.ne.s32 	%p4, %r44, 0;
	@%p4 bra 	$L__BB1_3;
$L__BB1_4:
	setp.lt.u32 	%p5, %r6, 3;
	@%p5 bra 	$L__BB1_7;
	mul.wide.s32 	%rd8, %r4, 4;
	shl.b32 	%r29, %r4, 2;
$L__BB1_6:
	mul.wide.s32 	%rd6, %r46, 4;
	add.s64 	%rd7, %rd1, %rd6;
	ld.global.nc.f32 	%f14, [%rd7];
	add.f32 	%f15, %f38, %f14;
	add.s64 	%rd9, %rd7, %rd8;
	ld.global.nc.f32 	%f16, [%rd9];
	add.f32 	%f17, %f15, %f16;
	add.s64 	%rd10, %rd9, %rd8;
	ld.global.nc.f32 	%f18, [%rd10];
	add.f32 	%f19, %f17, %f18;
	add.s64 	%rd11, %rd10, %rd8;
	ld.global.nc.f32 	%f20, [%rd11];
	add.f32 	%f38, %f19, %f20;
	add.s32 	%r46, %r29, %r46;
	setp.lt.s32 	%p6, %r46, %r18;
	@%p6 bra 	$L__BB1_6;
$L__BB1_7:
	shl.b32 	%r30, %r1, 2;
	mov.u32 	%r31, s_y;
	add.s32 	%r15, %r31, %r30;
	st.shared.f32 	[%r15], %f38;
	bar.sync 	0;
	setp.lt.u32 	%p7, %r48, 64;
	@%p7 bra 	$L__BB1_11;
$L__BB1_8:
	shr.u32 	%r17, %r48, 1;
	setp.ge.u32 	%p8, %r1, %r17;
	@%p8 bra 	$L__BB1_10;
	shl.b32 	%r32, %r17, 2;
	add.s32 	%r33, %r15, %r32;
	ld.shared.f32 	%f21, [%r33];
	ld.shared.f32 	%f22, [%r15];
	add.f32 	%f23, %f21, %f22;
	st.shared.f32 	[%r15], %f23;
$L__BB1_10:
	bar.sync 	0;
	setp.gt.u32 	%p9, %r48, 127;
	mov.u32 	%r48, %r17;
	@%p9 bra 	$L__BB1_8;
$L__BB1_11:
	ld.shared.f32 	%f24, [%r15];
	mov.b32 	%r34, %f24;
	shfl.sync.down.b32	%r35|%p10, %r34, 16, 31, -1;
	mov.b32 	%f25, %r35;
	add.f32 	%f26, %f24, %f25;
	mov.b32 	%r36, %f26;
	shfl.sync.down.b32	%r37|%p11, %r36, 8, 31, -1;
	mov.b32 	%f27, %r37;
	add.f32 	%f28, %f26, %f27;
	mov.b32 	%r38, %f28;
	shfl.sync.down.b32	%r39|%p12, %r38, 4, 31, -1;
	mov.b32 	%f29, %r39;
	add.f32 	%f30, %f28, %f29;
	mov.b32 	%r40, %f30;
	shfl.sync.down.b32	%r41|%p13, %r40, 2, 31, -1;
	mov.b32 	%f31, %r41;
	add.f32 	%f32, %f30, %f31;
	mov.b32 	%r42, %f32;
	shfl.sync.down.b32	%r43|%p14, %r42, 1, 31, -1;
	mov.b32 	%f33, %r43;
	add.f32 	%f8, %f32, %f33;
	setp.ne.s32 	%p15, %r1, 0;
	@%p15 bra 	$L__BB1_13;
	cvta.to.global.u64 	%rd12, %rd2;
	mul.wide.u32 	%rd13, %r2, 4;
	add.s64 	%rd14, %rd12, %rd13;
	st.global.f32 	[%rd14], %f8;
$L__BB1_13:
	ret;

}
	// .globl	_Z11easy_reducePfiiiS_
.visible .entry _Z11easy_reducePfiiiS_(
	.param .u64 .ptr .align 1 _Z11easy_reducePfiiiS__param_0,
	.param .u32 _Z11easy_reducePfiiiS__param_1,
	.param .u32 _Z11easy_reducePfiiiS__param_2,
	.param .u32 _Z11easy_reducePfiiiS__param_3,
	.param .u64 .ptr .align 1 _Z11easy_reducePfiiiS__param_4
)
{
	.reg .pred 	%p<8>;
	.reg .b32 	%r<20>;
	.reg .b32 	%f<16>;
	.reg .b64 	%rd<7>;

	ld.param.u64 	%rd2, [_Z11easy_reducePfiiiS__param_0];
	ld.param.u64 	%rd1, [_Z11easy_reducePfiiiS__param_4];
	cvta.to.global.u64 	%rd3, %rd2;
	mov.u32 	%r1, %tid.x;
	mov.u32 	%r2, %ntid.x;
	mov.u32 	%r3, %ctaid.x;
	mad.lo.s32 	%r4, %r2, %r3, %r1;
	mul.wide.s32 	%rd4, %r4, 4;
	add.s64 	%rd5, %rd3, %rd4;
	ld.global.f32 	%f2, [%rd5];
	shl.b32 	%r5, %r1, 2;
	mov.u32 	%r6, tmp;
	add.s32 	%r7, %r6, %r5;
	st.shared.f32 	[%r7], %f2;
	bar.sync 	0;
	ld.shared.f32 	%f3, [%r7];
	mov.b32 	%r8, %f3;
	shfl.sync.down.b32	%r9|%p1, %r8, 16, 31, -1;
	mov.b32 	%f4, %r9;
	add.f32 	%f5, %f3, %f4;
	mov.b32 	%r10, %f5;
	shfl.sync.down.b32	%r11|%p2, %r10, 8, 31, -1;
	mov.b32 	%f6, %r11;
	add.f32 	%f7, %f5, %f6;
	mov.b32 	%r12, %f7;
	shfl.sync.down.b32	%r13|%p3, %r12, 4, 31, -1;
	mov.b32 	%f8, %r13;
	add.f32 	%f9, %f7, %f8;
	mov.b32 	%r14, %f9;
	shfl.sync.down.b32	%r15|%p4, %r14, 2, 31, -1;
	mov.b32 	%f10, %r15;
	add.f32 	%f11, %f9, %f10;
	mov.b32 	%r16, %f11;
	shfl.sync.down.b32	%r17|%p5, %r16, 1, 31, -1;
	mov.b32 	%f12, %r17;
	add.f32 	%f1, %f11, %f12;
	mov.b32 	%r18, 0;
	st.shared.u32 	[%r7], %r18;
	and.b32  	%r19, %r1, 31;
	setp.ne.s32 	%p6, %r19, 0;
	@%p6 bra 	$L__BB2_2;
	atom.shared.add.f32 	%f13, [tmp], %f1;
$L__BB2_2:
	bar.sync 	0;
	setp.ne.s32 	%p7, %r1, 0;
	@%p7 bra 	$L__BB2_4;
	ld.shared.f32 	%f14, [tmp];
	cvta.to.global.u64 	%rd6, %rd1;
	atom.global.add.f32 	%f15, [%rd6], %f14;
$L__BB2_4:
	ret;

}


// ===== COMPILED SASS (sm_100) =====

	.target	sm_100

	.elftype	@"ET_EXEC"


//--------------------- .note.nv.tkinfo           --------------------------
	.section	.note.nv.tkinfo,"",@"SHT_NOTE"
	.sectionflags	@"SHF_NOTE_NV_TKINFO"
	.tkinfo
        /*0018*/ 	.word	0x00000002
        /*0030*/ 	.string	""
        /*0030*/ 	.string	"ptxas"
        /*0030*/ 	.string	"Cuda compilation tools, release 13.0, V13.0.88"
        /*0030*/ 	.string	"Build cuda_13.0.r13.0/compiler.36424714_0"
        /*0030*/ 	.string	"-arch sm_100 -m 64 "



//--------------------- .note.nv.cuinfo           --------------------------
	.section	.note.nv.cuinfo,"",@"SHT_NOTE"
	.sectionflags	@"SHF_NOTE_NV_CUINFO"
        /*0018*/ 	.short	0x0002
        /*001a*/ 	.short	0x0064
        /*001c*/ 	.short	0x0082
	.zero		2


//--------------------- .nv.info                  --------------------------
	.section	.nv.info,"",@"SHT_CUDA_INFO"
	.align	4


	//----- nvinfo : EIATTR_REGCOUNT
	.align		4
        /*0000*/ 	.byte	0x04, 0x2f
        /*0002*/ 	.short	(.L_1 - .L_0)
	.align		4
.L_0:
        /*0004*/ 	.word	index@(_Z8m_reducePfiS_)
        /*0008*/ 	.word	0x0000000c


	//----- nvinfo : EIATTR_FRAME_SIZE
	.align		4
.L_1:
        /*000c*/ 	.byte	0x04, 0x11
        /*000e*/ 	.short	(.L_3 - .L_2)
	.align		4
.L_2:
        /*0010*/ 	.word	index@(_Z8m_reducePfiS_)
        /*0014*/ 	.word	0x00000000


	//----- nvinfo : EIATTR_REGCOUNT
	.align		4
.L_3:
        /*0018*/ 	.byte	0x04, 0x2f
        /*001a*/ 	.short	(.L_5 - .L_4)
	.align		4
.L_4:
        /*001c*/ 	.word	index@(_Z9reduce_cpPfS_i)
        /*0020*/ 	.word	0x00000012


	//----- nvinfo : EIATTR_FRAME_SIZE
	.align		4
.L_5:
        /*0024*/ 	.byte	0x04, 0x11
        /*0026*/ 	.short	(.L_7 - .L_6)
	.align		4
.L_6:
        /*0028*/ 	.word	index@(_Z9reduce_cpPfS_i)
        /*002c*/ 	.word	0x00000000


	//----- nvinfo : EIATTR_REGCOUNT
	.align		4
.L_7:
        /*0030*/ 	.byte	0x04, 0x2f
        /*0032*/ 	.short	(.L_9 - .L_8)
	.align		4
.L_8:
        /*0034*/ 	.word	index@(_Z11easy_reducePfiiiS_)
        /*0038*/ 	.word	0x0000000c


	//----- nvinfo : EIATTR_FRAME_SIZE
	.align		4
.L_9:
        /*003c*/ 	.byte	0x04, 0x11
        /*003e*/ 	.short	(.L_11 - .L_10)
	.align		4
.L_10:
        /*0040*/ 	.word	index@(_Z11easy_reducePfiiiS_)
        /*0044*/ 	.word	0x00000000


	//----- nvinfo : EIATTR_MIN_STACK_SIZE
	.align		4
.L_11:
        /*0048*/ 	.byte	0x04, 0x12
        /*004a*/ 	.short	(.L_13 - .L_12)
	.align		4
.L_12:
        /*004c*/ 	.word	index@(_Z11easy_reducePfiiiS_)
        /*0050*/ 	.word	0x00000000


	//----- nvinfo : EIATTR_MIN_STACK_SIZE
	.align		4
.L_13:
        /*0054*/ 	.byte	0x04, 0x12
        /*0056*/ 	.short	(.L_15 - .L_14)
	.align		4
.L_14:
        /*0058*/ 	.word	index@(_Z9reduce_cpPfS_i)
        /*005c*/ 	.word	0x00000000


	//----- nvinfo : EIATTR_MIN_STACK_SIZE
	.align		4
.L_15:
        /*0060*/ 	.byte	0x04, 0x12
        /*0062*/ 	.short	(.L_17 - .L_16)
	.align		4
.L_16:
        /*0064*/ 	.word	index@(_Z8m_reducePfiS_)
        /*0068*/ 	.word	0x00000000
.L_17:


//--------------------- .nv.compat                --------------------------
	.section	.nv.compat,"",@"SHT_CUDA_COMPAT_INFO"
	.align	4
        /*0000*/ 	.byte	0x02, 0x09, 0x00, 0x00, 0x02, 0x02, 0x01, 0x00, 0x02, 0x05, 0x05, 0x00, 0x03, 0x07, 0x01, 0x01
        /*0010*/ 	.byte	0x02, 0x03, 0x00, 0x00, 0x02, 0x06, 0x01, 0x00, 0x04, 0x0b, 0x08, 0x00, 0x09, 0x00, 0x00, 0x00
        /*0020*/ 	.byte	0x00, 0x00, 0x00, 0x00


//--------------------- .nv.info._Z11easy_reducePfiiiS_ --------------------------
	.section	.nv.info._Z11easy_reducePfiiiS_,"",@"SHT_CUDA_INFO"
	.sectionflags	@""
	.align	4


	//----- nvinfo : EIATTR_CUDA_API_VERSION
	.align		4
        /*0000*/ 	.byte	0x04, 0x37
        /*0002*/ 	.short	(.L_19 - .L_18)
.L_18:
        /*0004*/ 	.word	0x00000082


	//----- nvinfo : EIATTR_KPARAM_INFO
	.align		4
.L_19:
        /*0008*/ 	.byte	0x04, 0x17
        /*000a*/ 	.short	(.L_21 - .L_20)
.L_20:
        /*000c*/ 	.word	0x00000000
        /*0010*/ 	.short	0x0004
        /*0012*/ 	.short	0x0018
        /*0014*/ 	.byte	0x00, 0xf5, 0x21, 0x00


	//----- nvinfo : EIATTR_KPARAM_INFO
	.align		4
.L_21:
        /*0018*/ 	.byte	0x04, 0x17
        /*001a*/ 	.short	(.L_23 - .L_22)
.L_22:
        /*001c*/ 	.word	0x00000000
        /*0020*/ 	.short	0x0003
        /*0022*/ 	.short	0x0010
        /*0024*/ 	.byte	0x00, 0xf0, 0x11, 0x00


	//----- nvinfo : EIATTR_KPARAM_INFO
	.align		4
.L_23:
        /*0028*/ 	.byte	0x04, 0x17
        /*002a*/ 	.short	(.L_25 - .L_24)
.L_24:
        /*002c*/ 	.word	0x00000000
        /*0030*/ 	.short	0x0002
        /*0032*/ 	.short	0x000c
        /*0034*/ 	.byte	0x00, 0xf0, 0x11, 0x00


	//----- nvinfo : EIATTR_KPARAM_INFO
	.align		4
.L_25:
        /*0038*/ 	.byte	0x04, 0x17
        /*003a*/ 	.short	(.L_27 - .L_26)
.L_26:
        /*003c*/ 	.word	0x00000000
        /*0040*/ 	.short	0x0001
        /*0042*/ 	.short	0x0008
        /*0044*/ 	.byte	0x00, 0xf0, 0x11, 0x00


	//----- nvinfo : EIATTR_KPARAM_INFO
	.align		4
.L_27:
        /*0048*/ 	.byte	0x04, 0x17
        /*004a*/ 	.short	(.L_29 - .L_28)
.L_28:
        /*004c*/ 	.word	0x00000000
        /*0050*/ 	.short	0x0000
        /*0052*/ 	.short	0x0000
        /*0054*/ 	.byte	0x00, 0xf5, 0x21, 0x00


	//----- nvinfo : EIATTR_SPARSE_MMA_MASK
	.align		4
.L_29:
        /*0058*/ 	.byte	0x03, 0x50
        /*005a*/ 	.short	0x0000


	//----- nvinfo : EIATTR_MAXREG_COUNT
	.align		4
        /*005c*/ 	.byte	0x03, 0x1b
        /*005e*/ 	.short	0x00ff


	//----- nvinfo : EIATTR_NUM_BARRIERS
	.align		4
        /*0060*/ 	.byte	0x02, 0x4c
        /*0062*/ 	.byte	0x01
	.zero		1


	//----- nvinfo : EIATTR_MERCURY_ISA_VERSION
	.align		4
        /*0064*/ 	.byte	0x03, 0x5f
        /*0066*/ 	.short	0x0101


	//----- nvinfo : EIATTR_COOP_GROUP_MASK_REGIDS
	.align		4
        /*0068*/ 	.byte	0x04, 0x29
        /*006a*/ 	.short	(.L_31 - .L_30)


	//   ....[0]....
.L_30:
        /*006c*/ 	.word	0xffffffff


	//   ....[1]....
        /*0070*/ 	.word	0xffffffff


	//   ....[2]....
        /*0074*/ 	.word	0xffffffff


	//   ....[3]....
        /*0078*/ 	.word	0xffffffff


	//   ....[4]....
        /*007c*/ 	.word	0xffffffff


	//----- nvinfo : EIATTR_COOP_GROUP_INSTR_OFFSETS
	.align		4
.L_31:
        /*0080*/ 	.byte	0x04, 0x28
        /*0082*/ 	.short	(.L_33 - .L_32)


	//   ....[0]....
.L_32:
        /*0084*/ 	.word	0x00000140


	//   ....[1]....
        /*0088*/ 	.word	0x00000160


	//   ....[2]....
        /*008c*/ 	.word	0x00000180


	//   ....[3]....
        /*0090*/ 	.word	0x000001a0


	//   ....[4]....
        /*0094*/ 	.word	0x000001c0


	//----- nvinfo : EIATTR_VRC_CTA_INIT_COUNT
	.align		4
.L_33:
        /*0098*/ 	.byte	0x02, 0x4a
	.zero		1
	.zero		1


	//----- nvinfo : EIATTR_EXIT_INSTR_OFFSETS
	.align		4
        /*009c*/ 	.byte	0x04, 0x1c
        /*009e*/ 	.short	(.L_35 - .L_34)


	//   ....[0]....
.L_34:
        /*00a0*/ 	.word	0x00000260


	//   ....[1]....
        /*00a4*/ 	.word	0x000002a0


	//----- nvinfo : EIATTR_CRS_STACK_SIZE
	.align		4
.L_35:
        /*00a8*/ 	.byte	0x04, 0x1e
        /*00aa*/ 	.short	(.L_37 - .L_36)
.L_36:
        /*00ac*/ 	.word	0x00000000


	//----- nvinfo : EIATTR_CBANK_PARAM_SIZE
	.align		4
.L_37:
        /*00b0*/ 	.byte	0x03, 0x19
        /*00b2*/ 	.short	0x0020


	//----- nvinfo : EIATTR_PARAM_CBANK
	.align		4
        /*00b4*/ 	.byte	0x04, 0x0a
        /*00b6*/ 	.short	(.L_39 - .L_38)
	.align		4
.L_38:
        /*00b8*/ 	.word	index@(.nv.constant0._Z11easy_reducePfiiiS_)
        /*00bc*/ 	.short	0x0380
        /*00be*/ 	.short	0x0020


	//----- nvinfo : EIATTR_SW_WAR
	.align		4
.L_39:
        /*00c0*/ 	.byte	0x04, 0x36
        /*00c2*/ 	.short	(.L_41 - .L_40)
.L_40:
        /*00c4*/ 	.word	0x00000008
.L_41:


//--------------------- .nv.info._Z9reduce_cpPfS_i --------------------------
	.section	.nv.info._Z9reduce_cpPfS_i,"",@"SHT_CUDA_INFO"
	.sectionflags	@""
	.align	4


	//----- nvinfo : EIATTR_CUDA_API_VERSION
	.align		4
        /*0000*/ 	.byte	0x04, 0x37
        /*0002*/ 	.short	(.L_43 - .L_42)
.L_42:
        /*0004*/ 	.word	0x00000082


	//----- nvinfo : EIATTR_KPARAM_INFO
	.align		4
.L_43:
        /*0008*/ 	.byte	0x04, 0x17
        /*000a*/ 	.short	(.L_45 - .L_44)
.L_44:
        /*000c*/ 	.word	0x00000000
        /*0010*/ 	.short	0x0002
        /*0012*/ 	.short	0x0010
        /*0014*/ 	.byte	0x00, 0xf0, 0x11, 0x00


	//----- nvinfo : EIATTR_KPARAM_INFO
	.align		4
.L_45:
        /*0018*/ 	.byte	0x04, 0x17
        /*001a*/ 	.short	(.L_47 - .L_46)
.L_46:
        /*001c*/ 	.word	0x00000000
        /*0020*/ 	.short	0x0001
        /*0022*/ 	.short	0x0008
        /*0024*/ 	.byte	0x00, 0xf5, 0x21, 0x00


	//----- nvinfo : EIATTR_KPARAM_INFO
	.align		4
.L_47:
        /*0028*/ 	.byte	0x04, 0x17
        /*002a*/ 	.short	(.L_49 - .L_48)
.L_48:
        /*002c*/ 	.word	0x00000000
        /*0030*/ 	.short	0x0000
        /*0032*/ 	.short	0x0000
        /*0034*/ 	.byte	0x00, 0xf5, 0x21, 0x00


	//----- nvinfo : EIATTR_SPARSE_MMA_MASK
	.align		4
.L_49:
        /*0038*/ 	.byte	0x03, 0x50
        /*003a*/ 	.short	0x0000


	//----- nvinfo : EIATTR_MAXREG_COUNT
	.align		4
        /*003c*/ 	.byte	0x03, 0x1b
        /*003e*/ 	.short	0x00ff


	//----- nvinfo : EIATTR_NUM_BARRIERS
	.align		4
        /*0040*/ 	.byte	0x02, 0x4c
        /*0042*/ 	.byte	0x01
	.zero		1


	//----- nvinfo : EIATTR_MERCURY_ISA_VERSION
	.align		4
        /*0044*/ 	.byte	0x03, 0x5f
        /*0046*/ 	.short	0x0101


	//----- nvinfo : EIATTR_COOP_GROUP_MASK_REGIDS
	.align		4
        /*0048*/ 	.byte	0x04, 0x29
        /*004a*/ 	.short	(.L_51 - .L_50)


	//   ....[0]....
.L_50:
        /*004c*/ 	.word	0xffffffff


	//   ....[1]....
        /*0050*/ 	.word	0xffffffff


	//   ....[2]....
        /*0054*/ 	.word	0xffffffff


	//   ....[3]....
        /*0058*/ 	.word	0xffffffff


	//   ....[4]....
        /*005c*/ 	.word	0xffffffff


	//----- nvinfo : EIATTR_COOP_GROUP_INSTR_OFFSETS
	.align		4
.L_51:
        /*0060*/ 	.byte	0x04, 0x28
        /*0062*/ 	.short	(.L_53 - .L_52)


	//   ....[0]....
.L_52:
        /*0064*/ 	.word	0x00000600


	//   ....[1]....
        /*0068*/ 	.word	0x00000620


	//   ....[2]....
        /*006c*/ 	.word	0x00000640


	//   ....[3]....
        /*0070*/ 	.word	0x00000660


	//   ....[4]....
        /*0074*/ 	.word	0x00000680


	//----- nvinfo : EIATTR_VRC_CTA_INIT_COUNT
	.align		4
.L_53:
        /*0078*/ 	.byte	0x02, 0x4a
	.zero		1
	.zero		1


	//----- nvinfo : EIATTR_EXIT_INSTR_OFFSETS
	.align		4
        /*007c*/ 	.byte	0x04, 0x1c
        /*007e*/ 	.short	(.L_55 - .L_54)


	//   ....[0]....
.L_54:
        /*0080*/ 	.word	0x00000690


	//   ....[1]....
        /*0084*/ 	.word	0x000006e0


	//----- nvinfo : EIATTR_CRS_STACK_SIZE
	.align		4
.L_55:
        /*0088*/ 	.byte	0x04, 0x1e
        /*008a*/ 	.short	(.L_57 - .L_56)
.L_56:
        /*008c*/ 	.word	0x00000000


	//----- nvinfo : EIATTR_CBANK_PARAM_SIZE
	.align		4
.L_57:
        /*0090*/ 	.byte	0x03, 0x19
        /*0092*/ 	.short	0x0014


	//----- nvinfo : EIATTR_PARAM_CBANK
	.align		4
        /*0094*/ 	.byte	0x04, 0x0a
        /*0096*/ 	.short	(.L_59 - .L_58)
	.align		4
.L_58:
        /*0098*/ 	.word	index@(.nv.constant0._Z9reduce_cpPfS_i)
        /*009c*/ 	.short	0x0380
        /*009e*/ 	.short	0x0014


	//----- nvinfo : EIATTR_SW_WAR
	.align		4
.L_59:
        /*00a0*/ 	.byte	0x04, 0x36
        /*00a2*/ 	.short	(.L_61 - .L_60)
.L_60:
        /*00a4*/ 	.word	0x00000008
.L_61:


//--------------------- .nv.info._Z8m_reducePfiS_ --------------------------
	.section	.nv.info._Z8m_reducePfiS_,"",@"SHT_CUDA_INFO"
	.sectionflags	@""
	.align	4


	//----- nvinfo : EIATTR_CUDA_API_VERSION
	.align		4
        /*0000*/ 	.byte	0x04, 0x37
        /*0002*/ 	.short	(.L_63 - .L_62)
.L_62:
        /*0004*/ 	.word	0x00000082


	//----- nvinfo : EIATTR_KPARAM_INFO
	.align		4
.L_63:
        /*0008*/ 	.byte	0x04, 0x17
        /*000a*/ 	.short	(.L_65 - .L_64)
.L_64:
        /*000c*/ 	.word	0x00000000
        /*0010*/ 	.short	0x0002
        /*0012*/ 	.short	0x0010
        /*0014*/ 	.byte	0x00, 0xf5, 0x21, 0x00


	//----- nvinfo : EIATTR_KPARAM_INFO
	.align		4
.L_65:
        /*0018*/ 	.byte	0x04, 0x17
        /*001a*/ 	.short	(.L_67 - .L_66)
.L_66:
        /*001c*/ 	.word	0x00000000
        /*0020*/ 	.short	0x0001
        /*0022*/ 	.short	0x0008
        /*0024*/ 	.byte	0x00, 0xf0, 0x11, 0x00


	//----- nvinfo : EIATTR_KPARAM_INFO
	.align		4
.L_67:
        /*0028*/ 	.byte	0x04, 0x17
        /*002a*/ 	.short	(.L_69 - .L_68)
.L_68:
        /*002c*/ 	.word	0x00000000
        /*0030*/ 	.short	0x0000
        /*0032*/ 	.short	0x0000
        /*0034*/ 	.byte	0x00, 0xf5, 0x21, 0x00


	//----- nvinfo : EIATTR_SPARSE_MMA_MASK
	.align		4
.L_69:
        /*0038*/ 	.byte	0x03, 0x50
        /*003a*/ 	.short	0x0000


	//----- nvinfo : EIATTR_MAXREG_COUNT
	.align		4
        /*003c*/ 	.byte	0x03, 0x1b
        /*003e*/ 	.short	0x00ff


	//----- nvinfo : EIATTR_NUM_BARRIERS
	.align		4
        /*0040*/ 	.byte	0x02, 0x4c
        /*0042*/ 	.byte	0x01
	.zero		1


	//----- nvinfo : EIATTR_MERCURY_ISA_VERSION
	.align		4
        /*0044*/ 	.byte	0x03, 0x5f
        /*0046*/ 	.short	0x0101


	//----- nvinfo : EIATTR_COOP_GROUP_MASK_REGIDS
	.align		4
        /*0048*/ 	.byte	0x04, 0x29
        /*004a*/ 	.short	(.L_71 - .L_70)


	//   ....[0]....
.L_70:
        /*004c*/ 	.word	0xffffffff


	//   ....[1]....
        /*0050*/ 	.word	0xffffffff


	//   ....[2]....
        /*0054*/ 	.word	0xffffffff


	//   ....[3]....
        /*0058*/ 	.word	0xffffffff


	//   ....[4]....
        /*005c*/ 	.word	0xffffffff


	//----- nvinfo : EIATTR_COOP_GROUP_INSTR_OFFSETS
	.align		4
.L_71:
        /*0060*/ 	.byte	0x04, 0x28
        /*0062*/ 	.short	(.L_73 - .L_72)


	//   ....[0]....
.L_72:
        /*0064*/ 	.word	0x00000240


	//   ....[1]....
        /*0068*/ 	.word	0x00000260


	//   ....[2]....
        /*006c*/ 	.word	0x00000280


	//   ....[3]....
        /*0070*/ 	.word	0x000002a0


	//   ....[4]....
        /*0074*/ 	.word	0x000002c0


	//----- nvinfo : EIATTR_VRC_CTA_INIT_COUNT
	.align		4
.L_73:
        /*0078*/ 	.byte	0x02, 0x4a
	.zero		1
	.zero		1


	//----- nvinfo : EIATTR_EXIT_INSTR_OFFSETS
	.align		4
        /*007c*/ 	.byte	0x04, 0x1c
        /*007e*/ 	.short	(.L_75 - .L_74)


	//   ....[0]....
.L_74:
        /*0080*/ 	.word	0x00000210


	//   ....[1]....
        /*0084*/ 	.word	0x000002d0


	//   ....[2]....
        /*0088*/ 	.word	0x00000330


	//----- nvinfo : EIATTR_CBANK_PARAM_SIZE
	.align		4
.L_75:
        /*008c*/ 	.byte	0x03, 0x19
        /*008e*/ 	.short	0x0018


	//----- nvinfo : EIATTR_PARAM_CBANK
	.align		4
        /*0090*/ 	.byte	0x04, 0x0a
        /*0092*/ 	.short	(.L_77 - .L_76)
	.align		4
.L_76:
        /*0094*/ 	.word	index@(.nv.constant0._Z8m_reducePfiS_)
        /*0098*/ 	.short	0x0380
        /*009a*/ 	.short	0x0018


	//----- nvinfo : EIATTR_SW_WAR
	.align		4
.L_77:
        /*009c*/ 	.byte	0x04, 0x36
        /*009e*/ 	.short	(.L_79 - .L_78)
.L_78:
        /*00a0*/ 	.word	0x00000008
.L_79:


//--------------------- .nv.callgraph             --------------------------
	.section	.nv.callgraph,"",@"SHT_CUDA_CALLGRAPH"
	.align	4
	.sectionentsize	8
	.align		4
        /*0000*/ 	.word	0x00000000
	.align		4
        /*0004*/ 	.word	0xffffffff
	.align		4
        /*0008*/ 	.word	0x00000000
	.align		4
        /*000c*/ 	.word	0xfffffffe
	.align		4
        /*0010*/ 	.word	0x00000000
	.align		4
        /*0014*/ 	.word	0xfffffffd
	.align		4
        /*0018*/ 	.word	0x00000000
	.align		4
        /*001c*/ 	.word	0xfffffffc


//--------------------- .text._Z11easy_reducePfiiiS_ --------------------------
	.section	.text._Z11easy_reducePfiiiS_,"ax",@progbits
	.align	128
        .global         _Z11easy_reducePfiiiS_
        .type           _Z11easy_reducePfiiiS_,@function
        .size           _Z11easy_reducePfiiiS_,(.L_x_14 - _Z11easy_reducePfiiiS_)
        .other          _Z11easy_reducePfiiiS_,@"STO_CUDA_ENTRY STV_DEFAULT"
_Z11easy_reducePfiiiS_:
.text._Z11easy_reducePfiiiS_:
[----:B------:R-:W-:Y:S01]  /*0000*/  LDC R1, c[0x0][0x37c] ;  /* 0x0000df00ff017b82 */ /* 0x000fe20000000800 */
[----:B------:R-:W0:Y:S07]  /*0010*/  S2R R8, SR_TID.X ;  /* 0x0000000000087919 */ /* 0x000e2e0000002100 */
[----:B------:R-:W1:Y:S01]  /*0020*/  LDC.64 R2, c[0x0][0x380] ;  /* 0x0000e000ff027b82 */ /* 0x000e620000000a00 */
[----:B------:R-:W0:Y:S01]  /*0030*/  LDCU UR4, c[0x0][0x360] ;  /* 0x00006c00ff0477ac */ /* 0x000e220008000800 */
[----:B------:R-:W0:Y:S01]  /*0040*/  S2R R5, SR_CTAID.X ;  /* 0x0000000000057919 */ /* 0x000e220000002500 */
[----:B------:R-:W2:Y:S01]  /*0050*/  LDCU.64 UR6, c[0x0][0x358] ;  /* 0x00006b00ff0677ac */ /* 0x000ea20008000a00 */
[----:B0-----:R-:W-:-:S04]  /*0060*/  IMAD R5, R5, UR4, R8 ;  /* 0x0000000405057c24 */ /* 0x001fc8000f8e0208 */
[----:B-1----:R-:W-:-:S06]  /*0070*/  IMAD.WIDE R2, R5, 0x4, R2 ;  /* 0x0000000405027825 */ /* 0x002fcc00078e0202 */
[----:B--2---:R-:W2:Y:S01]  /*0080*/  LDG.E R2, desc[UR6][R2.64] ;  /* 0x0000000602027981 */ /* 0x004ea2000c1e1900 */
[----:B------:R-:W0:Y:S01]  /*0090*/  S2UR UR5, SR_CgaCtaId ;  /* 0x00000000000579c3 */ /* 0x000e220000008800 */
[----:B------:R-:W-:Y:S01]  /*00a0*/  UMOV UR4, 0x400 ;  /* 0x0000040000047882 */ /* 0x000fe20000000000 */
[C---:B------:R-:W-:Y:S01]  /*00b0*/  LOP3.LUT P1, RZ, R8.reuse, 0x1f, RZ, 0xc0, !PT ;  /* 0x0000001f08ff7812 */ /* 0x040fe2000782c0ff */
[----:B------:R-:W-:Y:S01]  /*00c0*/  BSSY.RECONVERGENT B0, `(.L_x_0) ;  /* 0x0000018000007945 */ /* 0x000fe20003800200 */
[----:B------:R-:W-:Y:S01]  /*00d0*/  ISETP.NE.AND P0, PT, R8, RZ, PT ;  /* 0x000000ff0800720c */ /* 0x000fe20003f05270 */
[----:B0-----:R-:W-:-:S06]  /*00e0*/  ULEA UR4, UR5, UR4, 0x18 ;  /* 0x0000000405047291 */ /* 0x001fcc000f8ec0ff */
[----:B------:R-:W-:-:S05]  /*00f0*/  LEA R5, R8, UR4, 0x2 ;  /* 0x0000000408057c11 */ /* 0x000fca000f8e10ff */
[----:B--2---:R-:W-:Y:S01]  /*0100*/  STS [R5], R2 ;  /* 0x0000000205007388 */ /* 0x004fe20000000800 */
[----:B------:R-:W-:Y:S06]  /*0110*/  BAR.SYNC.DEFER_BLOCKING 0x0 ;  /* 0x0000000000007b1d */ /* 0x000fec0000010000 */
[----:B------:R-:W0:Y:S04]  /*0120*/  LDS R0, [R5] ;  /* 0x0000000005007984 */ /* 0x000e280000000800 */
[----:B------:R-:W-:Y:S04]  /*0130*/  STS [R5], RZ ;  /* 0x000000ff05007388 */ /* 0x000fe80000000800 */
[----:B0-----:R-:W0:Y:S02]  /*0140*/  SHFL.DOWN PT, R7, R0, 0x10, 0x1f ;  /* 0x0a001f0000077f89 */ /* 0x001e2400000e0000 */
[----:B0-----:R-:W-:-:S05]  /*0150*/  FADD R7, R0, R7 ;  /* 0x0000000700077221 */ /* 0x001fca0000000000 */
[----:B------:R-:W0:Y:S02]  /*0160*/  SHFL.DOWN PT, R4, R7, 0x8, 0x1f ;  /* 0x09001f0007047f89 */ /* 0x000e2400000e0000 */
[----:B0-----:R-:W-:-:S05]  /*0170*/  FADD R4, R7, R4 ;  /* 0x0000000407047221 */ /* 0x001fca0000000000 */
[----:B------:R-:W0:Y:S02]  /*0180*/  SHFL.DOWN PT, R3, R4, 0x4, 0x1f ;  /* 0x08801f0004037f89 */ /* 0x000e2400000e0000 */
[----:B0-----:R-:W-:-:S05]  /*0190*/  FADD R3, R4, R3 ;  /* 0x0000000304037221 */ /* 0x001fca0000000000 */
[----:B------:R-:W0:Y:S02]  /*01a0*/  SHFL.DOWN PT, R6, R3, 0x2, 0x1f ;  /* 0x08401f0003067f89 */ /* 0x000e2400000e0000 */
[----:B0-----:R-:W-:-:S05]  /*01b0*/  FADD R6, R3, R6 ;  /* 0x0000000603067221 */ /* 0x001fca0000000000 */
[----:B------:R-:W0:Y:S02]  /*01c0*/  SHFL.DOWN PT, R9, R6, 0x1, 0x1f ;  /* 0x08201f0006097f89 */ /* 0x000e2400000e0000 */
[----:B0-----:R-:W-:Y:S01]  /*01d0*/  FADD R9, R6, R9 ;  /* 0x0000000906097221 */ /* 0x001fe20000000000 */
[----:B------:R-:W-:Y:S06]  /*01e0*/  @P1 BRA `(.L_x_1) ;  /* 0x0000000000141947 */ /* 0x000fec0003800000 */
.L_x_2:
[----:B------:R-:W0:Y:S01]  /*01f0*/  LDS R2, [UR4] ;  /* 0x00000004ff027984 */ /* 0x000e220008000800 */
[----:B------:R-:W-:Y:S01]  /*0200*/  MOV R0, UR4 ;  /* 0x0000000400007c02 */ /* 0x000fe20008000f00 */
[----:B0-----:R-:W-:-:S05]  /*0210*/  FADD R3, R9, R2 ;  /* 0x0000000209037221 */ /* 0x001fca0000000000 */
[----:B------:R-:W0:Y:S02]  /*0220*/  ATOMS.CAST.SPIN P1, [R0], R2, R3 ;  /* 0x000000020000758d */ /* 0x000e240001820003 */
[----:B0-----:R-:W-:Y:S05]  /*0230*/  @!P1 BRA `(.L_x_2) ;  /* 0xfffffffc00ec9947 */ /* 0x001fea000383ffff */
.L_x_1:
[----:B------:R-:W-:Y:S05]  /*0240*/  BSYNC.RECONVERGENT B0 ;  /* 0x0000000000007941 */ /* 0x000fea0003800200 */
.L_x_0:
[----:B------:R-:W-:Y:S06]  /*0250*/  BAR.SYNC.DEFER_BLOCKING 0x0 ;  /* 0x0000000000007b1d */ /* 0x000fec0000010000 */
[----:B------:R-:W-:Y:S05]  /*0260*/  @P0 EXIT ;  /* 0x000000000000094d */ /* 0x000fea0003800000 */
[----:B------:R-:W0:Y:S01]  /*0270*/  LDS R5, [UR4] ;  /* 0x00000004ff057984 */ /* 0x000e220008000800 */
[----:B------:R-:W0:Y:S03]  /*0280*/  LDC.64 R2, c[0x0][0x398] ;  /* 0x0000e600ff027b82 */ /* 0x000e260000000a00 */
[----:B0-----:R-:W-:Y:S01]  /*0290*/  REDG.E.ADD.F32.FTZ.RN.STRONG.GPU desc[UR6][R2.64], R5 ;  /* 0x00000005020079a6 */ /* 0x001fe2000c12f306 */
[----:B------:R-:W-:Y:S05]  /*02a0*/  EXIT ;  /* 0x000000000000794d */ /* 0x000fea0003800000 */
.L_x_3:
[----:B------:R-:W-:-:S00]  /*02b0*/  BRA `(.L_x_3) ;  /* 0xfffffffc00fc7947 */ /* 0x000fc0000383ffff */
[----:B------:R-:W-:-:S00]  /*02c0*/  NOP ;  /* 0x0000000000007918 */ /* 0x000fc00000000000 */
        /* <DEDUP_REMOVED lines=11> */
.L_x_14:


//--------------------- .text._Z9reduce_cpPfS_i   --------------------------
	.section	.text._Z9reduce_cpPfS_i,"ax",@progbits
	.align	128
        .global         _Z9reduce_cpPfS_i
        .type           _Z9reduce_cpPfS_i,@function
        .size           _Z9reduce_cpPfS_i,(.L_x_15 - _Z9reduce_cpPfS_i)
        .other          _Z9reduce_cpPfS_i,@"STO_CUDA_ENTRY STV_DEFAULT"
_Z9reduce_cpPfS_i:
.text._Z9reduce_cpPfS_i:
[----:B------:R-:W-:Y:S01]  /*0000*/  LDC R1, c[0x0][0x37c] ;  /* 0x0000df00ff017b82 */ /* 0x000fe20000000800 */
[----:B------:R-:W0:Y:S01]  /*0010*/  S2R R3, SR_TID.X ;  /* 0x0000000000037919 */ /* 0x000e220000002100 */
[----:B------:R-:W1:Y:S06]  /*0020*/  LDCU UR4, c[0x0][0x360] ;  /* 0x00006c00ff0477ac */ /* 0x000e6c0008000800 */
[----:B------:R-:W2:Y:S01]  /*0030*/  LDC R4, c[0x0][0x370] ;  /* 0x0000dc00ff047b82 */ /* 0x000ea20000000800 */
[----:B------:R-:W-:Y:S01]  /*0040*/  BSSY.RECONVERGENT B0, `(.L_x_4) ;  /* 0x0000046000007945 */ /* 0x000fe20003800200 */
[----:B------:R-:W0:Y:S01]  /*0050*/  S2R R0, SR_CTAID.X ;  /* 0x0000000000007919 */ /* 0x000e220000002500 */
[----:B------:R-:W3:Y:S01]  /*0060*/  LDCU UR5, c[0x0][0x390] ;  /* 0x00007200ff0577ac */ /* 0x000ee20008000800 */
[----:B------:R-:W-:Y:S01]  /*0070*/  HFMA2 R6, -RZ, RZ, 0, 0 ;  /* 0x00000000ff067431 */ /* 0x000fe200000001ff */
[----:B------:R-:W4:Y:S01]  /*0080*/  LDCU.64 UR6, c[0x0][0x358] ;  /* 0x00006b00ff0677ac */ /* 0x000f220008000a00 */
[----:B-1----:R-:W-:-:S02]  /*0090*/  IMAD.U32 R2, RZ, RZ, UR4 ;  /* 0x00000004ff027e24 */ /* 0x002fc4000f8e00ff */
[----:B--2---:R-:W-:Y:S02]  /*00a0*/  IMAD R4, R4, UR4, RZ ;  /* 0x0000000404047c24 */ /* 0x004fe4000f8e02ff */
[----:B0-----:R-:W-:-:S05]  /*00b0*/  IMAD R5, R0, UR4, R3 ;  /* 0x0000000400057c24 */ /* 0x001fca000f8e0203 */
[----:B---3--:R-:W-:-:S13]  /*00c0*/  ISETP.GE.AND P0, PT, R5, UR5, PT ;  /* 0x0000000505007c0c */ /* 0x008fda000bf06270 */
[----:B----4-:R-:W-:Y:S05]  /*00d0*/  @P0 BRA `(.L_x_5) ;  /* 0x0000000000f00947 */ /* 0x010fea0003800000 */
[----:B------:R-:W0:Y:S01]  /*00e0*/  I2F.U32.RP R11, R4 ;  /* 0x00000004000b7306 */ /* 0x000e220000209000 */
[C---:B------:R-:W-:Y:S01]  /*00f0*/  IADD3 R8, PT, PT, R4.reuse, R5, RZ ;  /* 0x0000000504087210 */ /* 0x040fe20007ffe0ff */
[----:B------:R-:W-:Y:S01]  /*0100*/  IMAD.MOV R13, RZ, RZ, -R4 ;  /* 0x000000ffff0d7224 */ /* 0x000fe200078e0a04 */
[----:B------:R-:W-:Y:S01]  /*0110*/  ISETP.NE.U32.AND P2, PT, R4, RZ, PT ;  /* 0x000000ff0400720c */ /* 0x000fe20003f45070 */
[----:B------:R-:W-:Y:S01]  /*0120*/  BSSY.RECONVERGENT B1, `(.L_x_6) ;  /* 0x0000026000017945 */ /* 0x000fe20003800200 */
[C---:B------:R-:W-:Y:S02]  /*0130*/  ISETP.GE.AND P0, PT, R8.reuse, UR5, PT ;  /* 0x0000000508007c0c */ /* 0x040fe4000bf06270 */
[----:B------:R-:W-:Y:S02]  /*0140*/  VIMNMX R9, PT, PT, R8, UR5, !PT ;  /* 0x0000000508097c48 */ /* 0x000fe4000ffe0100 */
[----:B------:R-:W-:-:S04]  /*0150*/  SEL R10, RZ, 0x1, P0 ;  /* 0x00000001ff0a7807 */ /* 0x000fc80000000000 */
[----:B------:R-:W-:Y:S01]  /*0160*/  IADD3 R9, PT, PT, R9, -R8, -R10 ;  /* 0x8000000809097210 */ /* 0x000fe20007ffe80a */
[----:B0-----:R-:W0:Y:S02]  /*0170*/  MUFU.RCP R11, R11 ;  /* 0x0000000b000b7308 */ /* 0x001e240000001000 */
[----:B0-----:R-:W-:-:S06]  /*0180*/  IADD3 R6, PT, PT, R11, 0xffffffe, RZ ;  /* 0x0ffffffe0b067810 */ /* 0x001fcc0007ffe0ff */
[----:B------:R0:W1:Y:S02]  /*0190*/  F2I.FTZ.U32.TRUNC.NTZ R7, R6 ;  /* 0x0000000600077305 */ /* 0x000064000021f000 */
[----:B0-----:R-:W-:Y:S02]  /*01a0*/  IMAD.MOV.U32 R6, RZ, RZ, RZ ;  /* 0x000000ffff067224 */ /* 0x001fe400078e00ff */
[----:B-1----:R-:W-:-:S04]  /*01b0*/  IMAD R13, R13, R7, RZ ;  /* 0x000000070d0d7224 */ /* 0x002fc800078e02ff */
[----:B------:R-:W-:-:S06]  /*01c0*/  IMAD.HI.U32 R12, R7, R13, R6 ;  /* 0x0000000d070c7227 */ /* 0x000fcc00078e0006 */
[----:B------:R-:W-:-:S05]  /*01d0*/  IMAD.HI.U32 R7, R12, R9, RZ ;  /* 0x000000090c077227 */ /* 0x000fca00078e00ff */
[----:B------:R-:W-:-:S05]  /*01e0*/  IADD3 R6, PT, PT, -R7, RZ, RZ ;  /* 0x000000ff07067210 */ /* 0x000fca0007ffe1ff */
[----:B------:R-:W-:-:S05]  /*01f0*/  IMAD R9, R4, R6, R9 ;  /* 0x0000000604097224 */ /* 0x000fca00078e0209 */
[----:B------:R-:W-:-:S13]  /*0200*/  ISETP.GE.U32.AND P0, PT, R9, R4, PT ;  /* 0x000000040900720c */ /* 0x000fda0003f06070 */
[----:B------:R-:W-:Y:S01]  /*0210*/  @P0 IMAD.IADD R9, R9, 0x1, -R4 ;  /* 0x0000000109090824 */ /* 0x000fe200078e0a04 */
[----:B------:R-:W-:-:S04]  /*0220*/  @P0 IADD3 R7, PT, PT, R7, 0x1, RZ ;  /* 0x0000000107070810 */ /* 0x000fc80007ffe0ff */
[----:B------:R-:W-:-:S13]  /*0230*/  ISETP.GE.U32.AND P1, PT, R9, R4, PT ;  /* 0x000000040900720c */ /* 0x000fda0003f26070 */
[----:B------:R-:W-:Y:S01]  /*0240*/  @P1 VIADD R7, R7, 0x1 ;  /* 0x0000000107071836 */ /* 0x000fe20000000000 */
[----:B------:R-:W-:-:S04]  /*0250*/  @!P2 LOP3.LUT R7, RZ, R4, RZ, 0x33, !PT ;  /* 0x00000004ff07a212 */ /* 0x000fc800078e33ff */
[----:B------:R-:W-:-:S04]  /*0260*/  IADD3 R7, PT, PT, R10, R7, RZ ;  /* 0x000000070a077210 */ /* 0x000fc80007ffe0ff */
[C---:B------:R-:W-:Y:S02]  /*0270*/  LOP3.LUT R6, R7.reuse, 0x3, RZ, 0xc0, !PT ;  /* 0x0000000307067812 */ /* 0x040fe400078ec0ff */
[----:B------:R-:W-:Y:S02]  /*0280*/  ISETP.GE.U32.AND P1, PT, R7, 0x3, PT ;  /* 0x000000030700780c */ /* 0x000fe40003f26070 */
[----:B------:R-:W-:Y:S01]  /*0290*/  ISETP.NE.AND P0, PT, R6, 0x3, PT ;  /* 0x000000030600780c */ /* 0x000fe20003f05270 */
[----:B------:R-:W-:-:S12]  /*02a0*/  IMAD.MOV.U32 R6, RZ, RZ, RZ ;  /* 0x000000ffff067224 */ /* 0x000fd800078e00ff */
[----:B------:R-:W-:Y:S05]  /*02b0*/  @!P0 BRA `(.L_x_7) ;  /* 0x0000000000308947 */ /* 0x000fea0003800000 */
[----:B------:R-:W0:Y:S01]  /*02c0*/  LDC.64 R10, c[0x0][0x380] ;  /* 0x0000e000ff0a7b82 */ /* 0x000e220000000a00 */
[----:B------:R-:W-:-:S04]  /*02d0*/  IADD3 R6, PT, PT, R7, 0x1, RZ ;  /* 0x0000000107067810 */ /* 0x000fc80007ffe0ff */
[----:B------:R-:W-:Y:S01]  /*02e0*/  LOP3.LUT R7, R6, 0x3, RZ, 0xc0, !PT ;  /* 0x0000000306077812 */ /* 0x000fe200078ec0ff */
[----:B------:R-:W-:-:S03]  /*02f0*/  IMAD.MOV.U32 R6, RZ, RZ, RZ ;  /* 0x000000ffff067224 */ /* 0x000fc600078e00ff */
[----:B------:R-:W-:-:S07]  /*0300*/  IADD3 R7, PT, PT, -R7, RZ, RZ ;  /* 0x000000ff07077210 */ /* 0x000fce0007ffe1ff */
.L_x_8:
[----:B0-----:R-:W-:-:S06]  /*0310*/  IMAD.WIDE R8, R5, 0x4, R10 ;  /* 0x0000000405087825 */ /* 0x001fcc00078e020a */
[----:B------:R-:W2:Y:S01]  /*0320*/  LDG.E.CONSTANT R9, desc[UR6][R8.64] ;  /* 0x0000000608097981 */ /* 0x000ea2000c1e9900 */
[----:B------:R-:W-:Y:S01]  /*0330*/  VIADD R7, R7, 0x1 ;  /* 0x0000000107077836 */ /* 0x000fe20000000000 */
[----:B------:R-:W-:-:S04]  /*0340*/  IADD3 R5, PT, PT, R4, R5, RZ ;  /* 0x0000000504057210 */ /* 0x000fc80007ffe0ff */
[----:B------:R-:W-:Y:S01]  /*0350*/  ISETP.NE.AND P0, PT, R7, RZ, PT ;  /* 0x000000ff0700720c */ /* 0x000fe20003f05270 */
[----:B--2---:R-:W-:-:S12]  /*0360*/  FADD R6, R9, R6 ;  /* 0x0000000609067221 */ /* 0x004fd80000000000 */
[----:B------:R-:W-:Y:S05]  /*0370*/  @P0 BRA `(.L_x_8) ;  /* 0xfffffffc00e40947 */ /* 0x000fea000383ffff */
.L_x_7:
[----:B------:R-:W-:Y:S05]  /*0380*/  BSYNC.RECONVERGENT B1 ;  /* 0x0000000000017941 */ /* 0x000fea0003800200 */
.L_x_6:
[----:B------:R-:W-:Y:S05]  /*0390*/  @!P1 BRA `(.L_x_5) ;  /* 0x0000000000409947 */ /* 0x000fea0003800000 */
.L_x_9:
[----:B------:R-:W0:Y:S02]  /*03a0*/  LDC.64 R8, c[0x0][0x380] ;  /* 0x0000e000ff087b82 */ /* 0x000e240000000a00 */
[----:B0-----:R-:W-:-:S04]  /*03b0*/  IMAD.WIDE R14, R5, 0x4, R8 ;  /* 0x00000004050e7825 */ /* 0x001fc800078e0208 */
[C---:B------:R-:W-:Y:S02]  /*03c0*/  IMAD.WIDE R8, R4.reuse, 0x4, R14 ;  /* 0x0000000404087825 */ /* 0x040fe400078e020e */
[----:B------:R-:W2:Y:S02]  /*03d0*/  LDG.E.CONSTANT R15, desc[UR6][R14.64] ;  /* 0x000000060e0f7981 */ /* 0x000ea4000c1e9900 */
[C---:B------:R-:W-:Y:S02]  /*03e0*/  IMAD.WIDE R10, R4.reuse, 0x4, R8 ;  /* 0x00000004040a7825 */ /* 0x040fe400078e0208 */
[----:B------:R-:W3:Y:S02]  /*03f0*/  LDG.E.CONSTANT R8, desc[UR6][R8.64] ;  /* 0x0000000608087981 */ /* 0x000ee4000c1e9900 */
[C---:B------:R-:W-:Y:S02]  /*0400*/  IMAD.WIDE R12, R4.reuse, 0x4, R10 ;  /* 0x00000004040c7825 */ /* 0x040fe400078e020a */
[----:B------:R-:W4:Y:S04]  /*0410*/  LDG.E.CONSTANT R11, desc[UR6][R10.64] ;  /* 0x000000060a0b7981 */ /* 0x000f28000c1e9900 */
[----:B------:R-:W5:Y:S01]  /*0420*/  LDG.E.CONSTANT R13, desc[UR6][R12.64] ;  /* 0x000000060c0d7981 */ /* 0x000f62000c1e9900 */
[----:B------:R-:W-:-:S05]  /*0430*/  IMAD R5, R4, 0x4, R5 ;  /* 0x0000000404057824 */ /* 0x000fca00078e0205 */
[----:B------:R-:W-:Y:S01]  /*0440*/  ISETP.GE.AND P0, PT, R5, UR5, PT ;  /* 0x0000000505007c0c */ /* 0x000fe2000bf06270 */
[----:B--2---:R-:W-:-:S04]  /*0450*/  FADD R7, R15, R6 ;  /* 0x000000060f077221 */ /* 0x004fc80000000000 */
[----:B---3--:R-:W-:-:S04]  /*0460*/  FADD R6, R7, R8 ;  /* 0x0000000807067221 */ /* 0x008fc80000000000 */
[----:B----4-:R-:W-:-:S04]  /*0470*/  FADD R6, R6, R11 ;  /* 0x0000000b06067221 */ /* 0x010fc80000000000 */
[----:B-----5:R-:W-:Y:S01]  /*0480*/  FADD R6, R6, R13 ;  /* 0x0000000d06067221 */ /* 0x020fe20000000000 */
[----:B------:R-:W-:Y:S06]  /*0490*/  @!P0 BRA `(.L_x_9) ;  /* 0xfffffffc00c08947 */ /* 0x000fec000383ffff */
.L_x_5:
[----:B------:R-:W-:Y:S05]  /*04a0*/  BSYNC.RECONVERGENT B0 ;  /* 0x0000000000007941 */ /* 0x000fea0003800200 */
.L_x_4:
[----:B------:R-:W0:Y:S01]  /*04b0*/  S2UR UR5, SR_CgaCtaId ;  /* 0x00000000000579c3 */ /* 0x000e220000008800 */
[----:B------:R-:W-:Y:S01]  /*04c0*/  UMOV UR4, 0x400 ;  /* 0x0000040000047882 */ /* 0x000fe20000000000 */
[----:B------:R-:W-:Y:S01]  /*04d0*/  ISETP.GE.U32.AND P0, PT, R2, 0x40, PT ;  /* 0x000000400200780c */ /* 0x000fe20003f06070 */
[----:B0-----:R-:W-:-:S06]  /*04e0*/  ULEA UR4, UR5, UR4, 0x18 ;  /* 0x0000000405047291 */ /* 0x001fcc000f8ec0ff */
[----:B------:R-:W-:-:S05]  /*04f0*/  LEA R5, R3, UR4, 0x2 ;  /* 0x0000000403057c11 */ /* 0x000fca000f8e10ff */
[----:B------:R0:W-:Y:S01]  /*0500*/  STS [R5], R6 ;  /* 0x0000000605007388 */ /* 0x0001e20000000800 */
[----:B------:R-:W-:Y:S06]  /*0510*/  BAR.SYNC.DEFER_BLOCKING 0x0 ;  /* 0x0000000000007b1d */ /* 0x000fec0000010000 */
[----:B------:R-:W-:Y:S05]  /*0520*/  @!P0 BRA `(.L_x_10) ;  /* 0x00000000002c8947 */ /* 0x000fea0003800000 */
.L_x_11:
[----:B------:R-:W-:-:S04]  /*0530*/  SHF.R.U32.HI R8, RZ, 0x1, R2 ;  /* 0x00000001ff087819 */ /* 0x000fc80000011602 */
[----:B------:R-:W-:-:S13]  /*0540*/  ISETP.GE.U32.AND P0, PT, R3, R8, PT ;  /* 0x000000080300720c */ /* 0x000fda0003f06070 */
[----:B------:R-:W-:Y:S01]  /*0550*/  @!P0 LEA R4, R8, R5, 0x2 ;  /* 0x0000000508048211 */ /* 0x000fe200078e10ff */
[----:B------:R-:W-:Y:S05]  /*0560*/  @!P0 LDS R7, [R5] ;  /* 0x0000000005078984 */ /* 0x000fea0000000800 */
[----:B------:R-:W0:Y:S02]  /*0570*/  @!P0 LDS R4, [R4] ;  /* 0x0000000004048984 */ /* 0x000e240000000800 */
[----:B0-----:R-:W-:-:S05]  /*0580*/  @!P0 FADD R6, R4, R7 ;  /* 0x0000000704068221 */ /* 0x001fca0000000000 */
[----:B------:R1:W-:Y:S01]  /*0590*/  @!P0 STS [R5], R6 ;  /* 0x0000000605008388 */ /* 0x0003e20000000800 */
[----:B------:R-:W-:Y:S01]  /*05a0*/  BAR.SYNC.DEFER_BLOCKING 0x0 ;  /* 0x0000000000007b1d */ /* 0x000fe20000010000 */
[----:B------:R-:W-:Y:S02]  /*05b0*/  ISETP.GT.U32.AND P0, PT, R2, 0x7f, PT ;  /* 0x0000007f0200780c */ /* 0x000fe40003f04070 */
[----:B------:R-:W-:-:S11]  /*05c0*/  MOV R2, R8 ;  /* 0x0000000800027202 */ /* 0x000fd60000000f00 */
[----:B-1----:R-:W-:Y:S05]  /*05d0*/  @P0 BRA `(.L_x_11) ;  /* 0xfffffffc00d40947 */ /* 0x002fea000383ffff */
.L_x_10:
[----:B0-----:R-:W0:Y:S01]  /*05e0*/  LDS R5, [R5] ;  /* 0x0000000005057984 */ /* 0x001e220000000800 */
[----:B------:R-:W-:-:S03]  /*05f0*/  ISETP.NE.AND P0, PT, R3, RZ, PT ;  /* 0x000000ff0300720c */ /* 0x000fc60003f05270 */
        /* <DEDUP_REMOVED lines=8> */
[----:B------:R0:W1:Y:S01]  /*0680*/  SHFL.DOWN PT, R6, R9, 0x1, 0x1f ;  /* 0x08201f0009067f89 */ /* 0x00006200000e0000 */
[----:B------:R-:W-:Y:S05]  /*0690*/  @P0 EXIT ;  /* 0x000000000000094d */ /* 0x000fea0003800000 */
[----:B------:R-:W2:Y:S01]  /*06a0*/  LDC.64 R2, c[0x0][0x388] ;  /* 0x0000e200ff027b82 */ /* 0x000ea20000000a00 */
[----:B01----:R-:W-:Y:S01]  /*06b0*/  FADD R9, R9, R6 ;  /* 0x0000000609097221 */ /* 0x003fe20000000000 */
[----:B--2---:R-:W-:-:S05]  /*06c0*/  IMAD.WIDE.U32 R2, R0, 0x4, R2 ;  /* 0x0000000400027825 */ /* 0x004fca00078e0002 */
[----:B------:R-:W-:Y:S01]  /*06d0*/  STG.E desc[UR6][R2.64], R9 ;  /* 0x0000000902007986 */ /* 0x000fe2000c101906 */
[----:B------:R-:W-:Y:S05]  /*06e0*/  EXIT ;  /* 0x000000000000794d */ /* 0x000fea0003800000 */
.L_x_12:
        /* <DEDUP_REMOVED lines=9> */
.L_x_15:


//--------------------- .text._Z8m_reducePfiS_    --------------------------
	.section	.text._Z8m_reducePfiS_,"ax",@progbits
	.align	128
        .global         _Z8m_reducePfiS_
        .type           _Z8m_reducePfiS_,@function
        .size           _Z8m_reducePfiS_,(.L_x_16 - _Z8m_reducePfiS_)
        .other          _Z8m_reducePfiS_,@"STO_CUDA_ENTRY STV_DEFAULT"
_Z8m_reducePfiS_:
.text._Z8m_reducePfiS_:
[----:B------:R-:W-:Y:S01]  /*0000*/  LDC R1, c[0x0][0x37c] ;  /* 0x0000df00ff017b82 */ /* 0x000fe20000000800 */
[----:B------:R-:W0:Y:S01]  /*0010*/  S2R R9, SR_TID.X ;  /* 0x0000000000097919 */ /* 0x000e220000002100 */
[----:B------:R-:W0:Y:S01]  /*0020*/  LDCU UR4, c[0x0][0x388] ;  /* 0x00007100ff0477ac */ /* 0x000e220008000800 */
[----:B------:R-:W1:Y:S01]  /*0030*/  LDCU.64 UR6, c[0x0][0x358] ;  /* 0x00006b00ff0677ac */ /* 0x000e620008000a00 */
[----:B0-----:R-:W-:-:S13]  /*0040*/  ISETP.GE.AND P1, PT, R9, UR4, PT ;  /* 0x0000000409007c0c */ /* 0x001fda000bf26270 */
[----:B------:R-:W0:Y:S02]  /*0050*/  @!P1 LDC.64 R2, c[0x0][0x380] ;  /* 0x0000e000ff029b82 */ /* 0x000e240000000a00 */
[----:B0-----:R-:W-:-:S06]  /*0060*/  @!P1 IMAD.WIDE.U32 R2, R9, 0x4, R2 ;  /* 0x0000000409029825 */ /* 0x001fcc00078e0002 */
[----:B-1----:R-:W2:Y:S01]  /*0070*/  @!P1 LDG.E.CONSTANT R3, desc[UR6][R2.64] ;  /* 0x0000000602039981 */ /* 0x002ea2000c1e9900 */
[----:B------:R-:W0:Y:S01]  /*0080*/  S2UR UR5, SR_CgaCtaId ;  /* 0x00000000000579c3 */ /* 0x000e220000008800 */
[----:B------:R-:W-:Y:S01]  /*0090*/  UMOV UR4, 0x400 ;  /* 0x0000040000047882 */ /* 0x000fe20000000000 */
[----:B------:R-:W-:Y:S01]  /*00a0*/  ISETP.GT.U32.AND P0, PT, R9, 0x7f, PT ;  /* 0x0000007f0900780c */ /* 0x000fe20003f04070 */
[----:B0-----:R-:W-:-:S06]  /*00b0*/  ULEA UR4, UR5, UR4, 0x18 ;  /* 0x0000000405047291 */ /* 0x001fcc000f8ec0ff */
[----:B------:R-:W-:-:S05]  /*00c0*/  LEA R0, R9, UR4, 0x2 ;  /* 0x0000000409007c11 */ /* 0x000fca000f8e10ff */
[----:B--2---:R-:W-:Y:S04]  /*00d0*/  @!P1 STS [R0], R3 ;  /* 0x0000000300009388 */ /* 0x004fe80000000800 */
[----:B------:R-:W-:Y:S01]  /*00e0*/  @P1 STS [R0], RZ ;  /* 0x000000ff00001388 */ /* 0x000fe20000000800 */
[----:B------:R-:W-:Y:S01]  /*00f0*/  BAR.SYNC.DEFER_BLOCKING 0x0 ;  /* 0x0000000000007b1d */ /* 0x000fe20000010000 */
[----:B------:R-:W-:-:S05]  /*0100*/  ISETP.GT.U32.AND P1, PT, R9, 0x3f, PT ;  /* 0x0000003f0900780c */ /* 0x000fca0003f24070 */
[----:B------:R-:W-:Y:S04]  /*0110*/  @!P0 LDS R4, [R0+0x200] ;  /* 0x0002000000048984 */ /* 0x000fe80000000800 */
[----:B------:R-:W0:Y:S02]  /*0120*/  @!P0 LDS R5, [R0] ;  /* 0x0000000000058984 */ /* 0x000e240000000800 */
[----:B0-----:R-:W-:-:S05]  /*0130*/  @!P0 FADD R5, R4, R5 ;  /* 0x0000000504058221 */ /* 0x001fca0000000000 */
[----:B------:R-:W-:Y:S01]  /*0140*/  @!P0 STS [R0], R5 ;  /* 0x0000000500008388 */ /* 0x000fe20000000800 */
[----:B------:R-:W-:Y:S01]  /*0150*/  BAR.SYNC.DEFER_BLOCKING 0x0 ;  /* 0x0000000000007b1d */ /* 0x000fe20000010000 */
[----:B------:R-:W-:-:S05]  /*0160*/  ISETP.GT.U32.AND P0, PT, R9, 0x1f, PT ;  /* 0x0000001f0900780c */ /* 0x000fca0003f04070 */
[----:B------:R-:W-:Y:S04]  /*0170*/  @!P1 LDS R2, [R0+0x100] ;  /* 0x0001000000029984 */ /* 0x000fe80000000800 */
[----:B------:R-:W0:Y:S02]  /*0180*/  @!P1 LDS R7, [R0] ;  /* 0x0000000000079984 */ /* 0x000e240000000800 */
[----:B0-----:R-:W-:-:S05]  /*0190*/  @!P1 FADD R7, R2, R7 ;  /* 0x0000000702079221 */ /* 0x001fca0000000000 */
[----:B------:R-:W-:Y:S01]  /*01a0*/  @!P1 STS [R0], R7 ;  /* 0x0000000700009388 */ /* 0x000fe20000000800 */
[----:B------:R-:W-:Y:S06]  /*01b0*/  BAR.SYNC.DEFER_BLOCKING 0x0 ;  /* 0x0000000000007b1d */ /* 0x000fec0000010000 */
[----:B------:R-:W-:Y:S04]  /*01c0*/  @!P0 LDS R2, [R0+0x80] ;  /* 0x0000800000028984 */ /* 0x000fe80000000800 */
[----:B------:R-:W0:Y:S02]  /*01d0*/  @!P0 LDS R3, [R0] ;  /* 0x0000000000038984 */ /* 0x000e240000000800 */
[----:B0-----:R-:W-:-:S05]  /*01e0*/  @!P0 FADD R3, R2, R3 ;  /* 0x0000000302038221 */ /* 0x001fca0000000000 */
[----:B------:R0:W-:Y:S01]  /*01f0*/  @!P0 STS [R0], R3 ;  /* 0x0000000300008388 */ /* 0x0001e20000000800 */
[----:B------:R-:W-:Y:S06]  /*0200*/  BAR.SYNC.DEFER_BLOCKING 0x0 ;  /* 0x0000000000007b1d */ /* 0x000fec0000010000 */
[----:B------:R-:W-:Y:S05]  /*0210*/  @P0 EXIT ;  /* 0x000000000000094d */ /* 0x000fea0003800000 */
        /* <DEDUP_REMOVED lines=12> */
[----:B------:R-:W2:Y:S01]  /*02e0*/  S2R R5, SR_CTAID.X ;  /* 0x0000000000057919 */ /* 0x000ea20000002500 */
[----:B------:R-:W2:Y:S01]  /*02f0*/  LDC.64 R2, c[0x0][0x390] ;  /* 0x0000e400ff027b82 */ /* 0x000ea20000000a00 */
[----:B-1----:R-:W-:Y:S01]  /*0300*/  FADD R7, R4, R7 ;  /* 0x0000000704077221 */ /* 0x002fe20000000000 */
[----:B--2---:R-:W-:-:S05]  /*0310*/  IMAD.WIDE.U32 R2, R5, 0x4, R2 ;  /* 0x0000000405027825 */ /* 0x004fca00078e0002 */
[----:B------:R-:W-:Y:S01]  /*0320*/  STG.E desc[UR6][R2.64], R7 ;  /* 0x0000000702007986 */ /* 0x000fe2000c101906 */
[----:B------:R-:W-:Y:S05]  /*0330*/  EXIT ;  /* 0x000000000000794d */ /* 0x000fea0003800000 */
.L_x_13:
        /* <DEDUP_REMOVED lines=12> */
.L_x_16:


//--------------------- .nv.shared._Z11easy_reducePfiiiS_ --------------------------
	.section	.nv.shared._Z11easy_reducePfiiiS_,"aw",@nobits
	.sectionflags	@""
	.align	16
	.zero		1024


//--------------------- .nv.shared.reserved.0     --------------------------
	.section	.nv.shared.reserved.0,"aw",@nobits
	.weak		__nv_reservedSMEM_offset_0_alias
	.size		__nv_reservedSMEM_offset_0_alias, 0, 64
	.other		__nv_reservedSMEM_offset_0_alias,@"STO_CUDA_RESERVED_SHARED STV_DEFAULT"
__nv_reservedSMEM_offset_0_alias:
	.zero		0
	.zero		64


//--------------------- .nv.shared._Z9reduce_cpPfS_i --------------------------
	.section	.nv.shared._Z9reduce_cpPfS_i,"aw",@nobits
	.sectionflags	@""
	.align	16
	.zero		1024


//--------------------- .nv.shared._Z8m_reducePfiS_ --------------------------
	.section	.nv.shared._Z8m_reducePfiS_,"aw",@nobits
	.sectionflags	@""
	.align	16
.nv.shared._Z8m_reducePfiS_:
	.zero		2048


//--------------------- .nv.constant0._Z11easy_reducePfiiiS_ --------------------------
	.section	.nv.constant0._Z11easy_reducePfiiiS_,"a",@progbits
	.sectionflags	@""
	.align	4
.nv.constant0._Z11easy_reducePfiiiS_:
	.zero		928


//--------------------- .nv.constant0._Z9reduce_cpPfS_i --------------------------
	.section	.nv.constant0._Z9reduce_cpPfS_i,"a",@progbits
	.sectionflags	@""
	.align	4
.nv.constant0._Z9reduce_cpPfS_i:
	.zero		916


//--------------------- .nv.constant0._Z8m_reducePfiS_ --------------------------
	.section	.nv.constant0._Z8m_reducePfiS_,"a",@progbits
	.sectionflags	@""
	.align	4
.nv.constant0._Z8m_reducePfiS_:
	.zero		920


//--------------------- SYMBOLS --------------------------

	.type		.nv.reservedSmem.offset0,@object
	.size		.nv.reservedSmem.offset0,0x4
	.type		.nv.reservedSmem.cap,@object
	.size		.nv.reservedSmem.cap,0x4
